//
// Generated by NVIDIA NVVM Compiler
//
// Compiler Build ID: CL-36424714
// Cuda compilation tools, release 13.0, V13.0.88
// Based on NVVM 20.0.0
//

.version 9.0
.target sm_100
.address_size 64

	// .globl	_Z6vscalePKfPfj

.visible .entry _Z6vscalePKfPfj(
	.param .u64 .ptr .align 1 _Z6vscalePKfPfj_param_0,
	.param .u64 .ptr .align 1 _Z6vscalePKfPfj_param_1,
	.param .u32 _Z6vscalePKfPfj_param_2
)
{
	.reg .pred 	%p<2>;
	.reg .b32 	%r<6>;
	.reg .b32 	%f<4>;
	.reg .b64 	%rd<8>;

	ld.param.u64 	%rd1, [_Z6vscalePKfPfj_param_0];
	ld.param.u64 	%rd2, [_Z6vscalePKfPfj_param_1];
	ld.param.u32 	%r2, [_Z6vscalePKfPfj_param_2];
	mov.u32 	%r3, %ntid.x;
	mov.u32 	%r4, %ctaid.x;
	mov.u32 	%r5, %tid.x;
	mad.lo.s32 	%r1, %r3, %r4, %r5;
	setp.ge.u32 	%p1, %r1, %r2;
	@%p1 bra 	$L__BB0_2;
	cvta.to.global.u64 	%rd3, %rd1;
	cvta.to.global.u64 	%rd4, %rd2;
	mul.wide.s32 	%rd5, %r1, 4;
	add.s64 	%rd6, %rd3, %rd5;
	ld.global.f32 	%f1, [%rd6];
	add.s64 	%rd7, %rd4, %rd5;
	ld.global.f32 	%f2, [%rd7];
	mul.f32 	%f3, %f1, %f2;
	st.global.f32 	[%rd7], %f3;
$L__BB0_2:
	ret;

}


// ===== COMPILED SASS (sm_100) =====

	.target	sm_100

	.elftype	@"ET_EXEC"


//--------------------- .note.nv.tkinfo           --------------------------
	.section	.note.nv.tkinfo,"",@"SHT_NOTE"
	.sectionflags	@"SHF_NOTE_NV_TKINFO"
	.tkinfo
        /*0018*/ 	.word	0x00000002
        /*0030*/ 	.string	""
        /*0030*/ 	.string	"ptxas"
        /*0030*/ 	.string	"Cuda compilation tools, release 13.0, V13.0.88"
        /*0030*/ 	.string	"Build cuda_13.0.r13.0/compiler.36424714_0"
        /*0030*/ 	.string	"-arch sm_100 -m 64 "



//--------------------- .note.nv.cuinfo           --------------------------
	.section	.note.nv.cuinfo,"",@"SHT_NOTE"
	.sectionflags	@"SHF_NOTE_NV_CUINFO"
        /*0018*/ 	.short	0x0002
        /*001a*/ 	.short	0x0064
        /*001c*/ 	.short	0x0082
	.zero		2


//--------------------- .nv.info                  --------------------------
	.section	.nv.info,"",@"SHT_CUDA_INFO"
	.align	4


	//----- nvinfo : EIATTR_REGCOUNT
	.align		4
        /*0000*/ 	.byte	0x04, 0x2f
        /*0002*/ 	.short	(.L_1 - .L_0)
	.align		4
.L_0:
        /*0004*/ 	.word	index@(_Z6vscalePKfPfj)
        /*0008*/ 	.word	0x0000000a


	//----- nvinfo : EIATTR_FRAME_SIZE
	.align		4
.L_1:
        /*000c*/ 	.byte	0x04, 0x11
        /*000e*/ 	.short	(.L_3 - .L_2)
	.align		4
.L_2:
        /*0010*/ 	.word	index@(_Z6vscalePKfPfj)
        /*0014*/ 	.word	0x00000000


	//----- nvinfo : EIATTR_MIN_STACK_SIZE
	.align		4
.L_3:
        /*0018*/ 	.byte	0x04, 0x12
        /*001a*/ 	.short	(.L_5 - .L_4)
	.align		4
.L_4:
        /*001c*/ 	.word	index@(_Z6vscalePKfPfj)
        /*0020*/ 	.word	0x00000000
.L_5:


//--------------------- .nv.compat                --------------------------
	.section	.nv.compat,"",@"SHT_CUDA_COMPAT_INFO"
	.align	4
        /*0000*/ 	.byte	0x02, 0x09, 0x00, 0x00, 0x02, 0x02, 0x01, 0x00, 0x02, 0x05, 0x05, 0x00, 0x03, 0x07, 0x01, 0x01
        /*0010*/ 	.byte	0x02, 0x03, 0x00, 0x00, 0x02, 0x06, 0x01, 0x00, 0x04, 0x0b, 0x08, 0x00, 0x09, 0x00, 0x00, 0x00
        /*0020*/ 	.byte	0x00, 0x00, 0x00, 0x00


//--------------------- .nv.info._Z6vscalePKfPfj  --------------------------
	.section	.nv.info._Z6vscalePKfPfj,"",@"SHT_CUDA_INFO"
	.sectionflags	@""
	.align	4


	//----- nvinfo : EIATTR_CUDA_API_VERSION
	.align		4
        /*0000*/ 	.byte	0x04, 0x37
        /*0002*/ 	.short	(.L_7 - .L_6)
.L_6:
        /*0004*/ 	.word	0x00000082


	//----- nvinfo : EIATTR_KPARAM_INFO
	.align		4
.L_7:
        /*0008*/ 	.byte	0x04, 0x17
        /*000a*/ 	.short	(.L_9 - .L_8)
.L_8:
        /*000c*/ 	.word	0x00000000
        /*0010*/ 	.short	0x0002
        /*0012*/ 	.short	0x0010
        /*0014*/ 	.byte	0x00, 0xf0, 0x11, 0x00


	//----- nvinfo : EIATTR_KPARAM_INFO
	.align		4
.L_9:
        /*0018*/ 	.byte	0x04, 0x17
        /*001a*/ 	.short	(.L_11 - .L_10)
.L_10:
        /*001c*/ 	.word	0x00000000
        /*0020*/ 	.short	0x0001
        /*0022*/ 	.short	0x0008
        /*0024*/ 	.byte	0x00, 0xf5, 0x21, 0x00


	//----- nvinfo : EIATTR_KPARAM_INFO
	.align		4
.L_11:
        /*0028*/ 	.byte	0x04, 0x17
        /*002a*/ 	.short	(.L_13 - .L_12)
.L_12:
        /*002c*/ 	.word	0x00000000
        /*0030*/ 	.short	0x0000
        /*0032*/ 	.short	0x0000
        /*0034*/ 	.byte	0x00, 0xf5, 0x21, 0x00


	//----- nvinfo : EIATTR_SPARSE_MMA_MASK
	.align		4
.L_13:
        /*0038*/ 	.byte	0x03, 0x50
        /*003a*/ 	.short	0x0000


	//----- nvinfo : EIATTR_MAXREG_COUNT
	.align		4
        /*003c*/ 	.byte	0x03, 0x1b
        /*003e*/ 	.short	0x00ff


	//----- nvinfo : EIATTR_MERCURY_ISA_VERSION
	.align		4
        /*0040*/ 	.byte	0x03, 0x5f
        /*0042*/ 	.short	0x0101


	//----- nvinfo : EIATTR_VRC_CTA_INIT_COUNT
	.align		4
        /*0044*/ 	.byte	0x02, 0x4a
	.zero		1
	.zero		1


	//----- nvinfo : EIATTR_EXIT_INSTR_OFFSETS
	.align		4
        /*0048*/ 	.byte	0x04, 0x1c
        /*004a*/ 	.short	(.L_15 - .L_14)


	//   ....[0]....
.L_14:
        /*004c*/ 	.word	0x00000070


	//   ....[1]....
        /*0050*/ 	.word	0x00000110


	//----- nvinfo : EIATTR_CBANK_PARAM_SIZE
	.align		4
.L_15:
        /*0054*/ 	.byte	0x03, 0x19
        /*0056*/ 	.short	0x0014


	//----- nvinfo : EIATTR_PARAM_CBANK
	.align		4
        /*0058*/ 	.byte	0x04, 0x0a
        /*005a*/ 	.short	(.L_17 - .L_16)
	.align		4
.L_16:
        /*005c*/ 	.word	index@(.nv.constant0._Z6vscalePKfPfj)
        /*0060*/ 	.short	0x0380
        /*0062*/ 	.short	0x0014


	//----- nvinfo : EIATTR_SW_WAR
	.align		4
.L_17:
        /*0064*/ 	.byte	0x04, 0x36
        /*0066*/ 	.short	(.L_19 - .L_18)
.L_18:
        /*0068*/ 	.word	0x00000008
.L_19:


//--------------------- .nv.callgraph             --------------------------
	.section	.nv.callgraph,"",@"SHT_CUDA_CALLGRAPH"
	.align	4
	.sectionentsize	8
	.align		4
        /*0000*/ 	.word	0x00000000
	.align		4
        /*0004*/ 	.word	0xffffffff
	.align		4
        /*0008*/ 	.word	0x00000000
	.align		4
        /*000c*/ 	.word	0xfffffffe
	.align		4
        /*0010*/ 	.word	0x00000000
	.align		4
        /*0014*/ 	.word	0xfffffffd
	.align		4
        /*0018*/ 	.word	0x00000000
	.align		4
        /*001c*/ 	.word	0xfffffffc


//--------------------- .text._Z6vscalePKfPfj     --------------------------
	.section	.text._Z6vscalePKfPfj,"ax",@progbits
	.align	128
        .global         _Z6vscalePKfPfj
        .type           _Z6vscalePKfPfj,@function
        .size           _Z6vscalePKfPfj,(.L_x_1 - _Z6vscalePKfPfj)
        .other          _Z6vscalePKfPfj,@"STO_CUDA_ENTRY STV_DEFAULT"
_Z6vscalePKfPfj:
.text._Z6vscalePKfPfj:
[----:B------:R-:W-:Y:S01]  /*0000*/  LDC R1, c[0x0][0x37c] ;  /* 0x0000df00ff017b82 */ /* 0x000fe20000000800 */
[----:B------:R-:W0:Y:S01]  /*0010*/  S2R R7, SR_CTAID.X ;  /* 0x0000000000077919 */ /* 0x000e220000002500 */
[----:B------:R-:W0:Y:S01]  /*0020*/  LDCU UR4, c[0x0][0x360] ;  /* 0x00006c00ff0477ac */ /* 0x000e220008000800 */
[----:B------:R-:W0:Y:S01]  /*0030*/  S2R R0, SR_TID.X ;  /* 0x0000000000007919 */ /* 0x000e220000002100 */
[----:B------:R-:W1:Y:S01]  /*0040*/  LDCU UR5, c[0x0][0x390] ;  /* 0x00007200ff0577ac */ /* 0x000e620008000800 */
[----:B0-----:R-:W-:-:S05]  /*0050*/  IMAD R7, R7, UR4, R0 ;  /* 0x0000000407077c24 */ /* 0x001fca000f8e0200 */
[----:B-1----:R-:W-:-:S13]  /*0060*/  ISETP.GE.U32.AND P0, PT, R7, UR5, PT ;  /* 0x0000000507007c0c */ /* 0x002fda000bf06070 */
[----:B------:R-:W-:Y:S05]  /*0070*/  @P0 EXIT ;  /* 0x000000000000094d */ /* 0x000fea0003800000 */
[----:B------:R-:W0:Y:S01]  /*0080*/  LDC.64 R2, c[0x0][0x380] ;  /* 0x0000e000ff027b82 */ /* 0x000e220000000a00 */
[----:B------:R-:W1:Y:S07]  /*0090*/  LDCU.64 UR4, c[0x0][0x358] ;  /* 0x00006b00ff0477ac */ /* 0x000e6e0008000a00 */
[----:B------:R-:W2:Y:S01]  /*00a0*/  LDC.64 R4, c[0x0][0x388] ;  /* 0x0000e200ff047b82 */ /* 0x000ea20000000a00 */
[----:B0-----:R-:W-:-:S06]  /*00b0*/  IMAD.WIDE R2, R7, 0x4, R2 ;  /* 0x0000000407027825 */ /* 0x001fcc00078e0202 */
[----:B-1----:R-:W3:Y:S01]  /*00c0*/  LDG.E R2, desc[UR4][R2.64] ;  /* 0x0000000402027981 */ /* 0x002ee2000c1e1900 */
[----:B--2---:R-:W-:-:S05]  /*00d0*/  IMAD.WIDE R4, R7, 0x4, R4 ;  /* 0x0000000407047825 */ /* 0x004fca00078e0204 */
[----:B------:R-:W3:Y:S02]  /*00e0*/  LDG.E R7, desc[UR4][R4.64] ;  /* 0x0000000404077981 */ /* 0x000ee4000c1e1900 */
[----:B---3--:R-:W-:-:S05]  /*00f0*/  FMUL R7, R2, R7 ;  /* 0x0000000702077220 */ /* 0x008fca0000400000 */
[----:B------:R-:W-:Y:S01]  /*0100*/  STG.E desc[UR4][R4.64], R7 ;  /* 0x0000000704007986 */ /* 0x000fe2000c101904 */
[----:B------:R-:W-:Y:S05]  /*0110*/  EXIT ;  /* 0x000000000000794d */ /* 0x000fea0003800000 */
.L_x_0:
[----:B------:R-:W-:-:S00]  /*0120*/  BRA `(.L_x_0) ;  /* 0xfffffffc00fc7947 */ /* 0x000fc0000383ffff */
[----:B------:R-:W-:-:S00]  /*0130*/  NOP ;  /* 0x0000000000007918 */ /* 0x000fc00000000000 */
        /* <DEDUP_REMOVED lines=12> */
.L_x_1:


//--------------------- .nv.shared.reserved.0     --------------------------
	.section	.nv.shared.reserved.0,"aw",@nobits
	.weak		__nv_reservedSMEM_offset_0_alias
	.size		__nv_reservedSMEM_offset_0_alias, 0, 64
	.other		__nv_reservedSMEM_offset_0_alias,@"STO_CUDA_RESERVED_SHARED STV_DEFAULT"
__nv_reservedSMEM_offset_0_alias:
	.zero		0
	.zero		64


//--------------------- .nv.constant0._Z6vscalePKfPfj --------------------------
	.section	.nv.constant0._Z6vscalePKfPfj,"a",@progbits
	.sectionflags	@""
	.align	4
.nv.constant0._Z6vscalePKfPfj:
	.zero		916


//--------------------- SYMBOLS --------------------------

	.type		.nv.reservedSmem.offset0,@object
	.size		.nv.reservedSmem.offset0,0x4
